	.headerflags	@"EF_CUDA_TEXMODE_UNIFIED EF_CUDA_64BIT_ADDRESS EF_CUDA_ACCELERATORS EF_CUDA_SM90 EF_CUDA_VIRTUAL_SM(EF_CUDA_SM90)"
	.elftype	@"ET_EXEC"


//--------------------- .nv.info                  --------------------------
	.section	.nv.info,"",@"SHT_CUDA_INFO"
	.align	4


	//----- nvinfo : EIATTR_REGCOUNT
	.align		4
        /*0000*/ 	.byte	0x04, 0x2f
        /*0002*/ 	.short	(.L_3 - .L_2)
	.align		4
.L_2:
        /*0004*/ 	.word	index@(triton_poi_fused_add_div_sqrt_24)
        /*0008*/ 	.word	0x00000020


	//----- nvinfo : EIATTR_MIN_STACK_SIZE
	.align		4
.L_3:
        /*000c*/ 	.byte	0x04, 0x12
        /*000e*/ 	.short	(.L_5 - .L_4)
	.align		4
.L_4:
        /*0010*/ 	.word	index@(triton_poi_fused_add_div_sqrt_24)
        /*0014*/ 	.word	0x00000000


	//----- nvinfo : EIATTR_FRAME_SIZE
	.align		4
.L_5:
        /*0018*/ 	.byte	0x04, 0x11
        /*001a*/ 	.short	(.L_7 - .L_6)
	.align		4
.L_6:
        /*001c*/ 	.word	index@(triton_poi_fused_add_div_sqrt_24)
        /*0020*/ 	.word	0x00000000


	//----- nvinfo : EIATTR_MIN_STACK_SIZE
	.align		4
.L_7:
        /*0024*/ 	.byte	0x04, 0x12
        /*0026*/ 	.short	(.L_9 - .L_8)
	.align		4
.L_8:
        /*0028*/ 	.word	index@(triton_poi_fused_add_div_sqrt_24)
        /*002c*/ 	.word	0x00000000
.L_9:


//--------------------- .nv.info.triton_poi_fused_add_div_sqrt_24 --------------------------
	.section	.nv.info.triton_poi_fused_add_div_sqrt_24,"",@"SHT_CUDA_INFO"
	.sectionflags	@""
	.align	4


	//----- nvinfo : EIATTR_CUDA_API_VERSION
	.align		4
        /*0000*/ 	.byte	0x04, 0x37
        /*0002*/ 	.short	(.L_11 - .L_10)
.L_10:
        /*0004*/ 	.word	0x0000007c


	//----- nvinfo : EIATTR_KPARAM_INFO
	.align		4
.L_11:
        /*0008*/ 	.byte	0x04, 0x17
        /*000a*/ 	.short	(.L_13 - .L_12)
.L_12:
        /*000c*/ 	.word	0x00000000
        /*0010*/ 	.short	0x0004
        /*0012*/ 	.short	0x001c
        /*0014*/ 	.byte	0x00, 0xf0, 0x11, 0x00


	//----- nvinfo : EIATTR_KPARAM_INFO
	.align		4
.L_13:
        /*0018*/ 	.byte	0x04, 0x17
        /*001a*/ 	.short	(.L_15 - .L_14)
.L_14:
        /*001c*/ 	.word	0x00000000
        /*0020*/ 	.short	0x0003
        /*0022*/ 	.short	0x0018
        /*0024*/ 	.byte	0x00, 0xf0, 0x11, 0x00


	//----- nvinfo : EIATTR_KPARAM_INFO
	.align		4
.L_15:
        /*0028*/ 	.byte	0x04, 0x17
        /*002a*/ 	.short	(.L_17 - .L_16)
.L_16:
        /*002c*/ 	.word	0x00000000
        /*0030*/ 	.short	0x0002
        /*0032*/ 	.short	0x0010
        /*0034*/ 	.byte	0x00, 0xf4, 0x21, 0x00


	//----- nvinfo : EIATTR_KPARAM_INFO
	.align		4
.L_17:
        /*0038*/ 	.byte	0x04, 0x17
        /*003a*/ 	.short	(.L_19 - .L_18)
.L_18:
        /*003c*/ 	.word	0x00000000
        /*0040*/ 	.short	0x0001
        /*0042*/ 	.short	0x0008
        /*0044*/ 	.byte	0x00, 0xf4, 0x21, 0x00


	//----- nvinfo : EIATTR_KPARAM_INFO
	.align		4
.L_19:
        /*0048*/ 	.byte	0x04, 0x17
        /*004a*/ 	.short	(.L_21 - .L_20)
.L_20:
        /*004c*/ 	.word	0x00000000
        /*0050*/ 	.short	0x0000
        /*0052*/ 	.short	0x0000
        /*0054*/ 	.byte	0x00, 0xf4, 0x21, 0x00


	//----- nvinfo : EIATTR_SPARSE_MMA_MASK
	.align		4
.L_21:
        /*0058*/ 	.byte	0x03, 0x50
        /*005a*/ 	.short	0x0000


	//----- nvinfo : EIATTR_MAXREG_COUNT
	.align		4
        /*005c*/ 	.byte	0x03, 0x1b
        /*005e*/ 	.short	0x00ff


	//----- nvinfo : EIATTR_EXIT_INSTR_OFFSETS
	.align		4
        /*0060*/ 	.byte	0x04, 0x1c
        /*0062*/ 	.short	(.L_23 - .L_22)


	//   ....[0]....
.L_22:
        /*0064*/ 	.word	0x00001240


	//   ....[1]....
        /*0068*/ 	.word	0x00001260


	//----- nvinfo : EIATTR_REQNTID
	.align		4
.L_23:
        /*006c*/ 	.byte	0x04, 0x10
        /*006e*/ 	.short	(.L_25 - .L_24)
.L_24:
        /*0070*/ 	.word	0x00000100
        /*0074*/ 	.word	0x00000001
        /*0078*/ 	.word	0x00000001


	//----- nvinfo : EIATTR_CBANK_PARAM_SIZE
	.align		4
.L_25:
        /*007c*/ 	.byte	0x03, 0x19
        /*007e*/ 	.short	0x0020


	//----- nvinfo : EIATTR_PARAM_CBANK
	.align		4
        /*0080*/ 	.byte	0x04, 0x0a
        /*0082*/ 	.short	(.L_27 - .L_26)
	.align		4
.L_26:
        /*0084*/ 	.word	index@(.nv.constant0.triton_poi_fused_add_div_sqrt_24)
        /*0088*/ 	.short	0x0210
        /*008a*/ 	.short	0x0020


	//----- nvinfo : EIATTR_SW_WAR
	.align		4
.L_27:
        /*008c*/ 	.byte	0x04, 0x36
        /*008e*/ 	.short	(.L_29 - .L_28)
.L_28:
        /*0090*/ 	.word	0x00000008
.L_29:


//--------------------- .nv.callgraph             --------------------------
	.section	.nv.callgraph,"",@"SHT_CUDA_CALLGRAPH"
	.align	4
	.sectionentsize	8
	.align		4
        /*0000*/ 	.word	0x00000000
	.align		4
        /*0004*/ 	.word	0xffffffff
	.align		4
        /*0008*/ 	.word	0x00000000
	.align		4
        /*000c*/ 	.word	0xfffffffe
	.align		4
        /*0010*/ 	.word	0x00000000
	.align		4
        /*0014*/ 	.word	0xfffffffd
	.align		4
        /*0018*/ 	.word	0x00000000
	.align		4
        /*001c*/ 	.word	0xfffffffc


//--------------------- .nv.constant4             --------------------------
	.section	.nv.constant4,"a",@progbits
	.align	8
	.align		8
.nv.constant4:
        /*0000*/ 	.dword	_$_str
	.align		8
        /*0008*/ 	.dword	_$_str_$_2


//--------------------- .text.triton_poi_fused_add_div_sqrt_24 --------------------------
	.section	.text.triton_poi_fused_add_div_sqrt_24,"ax",@progbits
	.sectionflags	@"SHF_BARRIERS=1"
	.align	128
        .global         triton_poi_fused_add_div_sqrt_24
        .type           triton_poi_fused_add_div_sqrt_24,@function
        .size           triton_poi_fused_add_div_sqrt_24,(.L_x_1 - triton_poi_fused_add_div_sqrt_24)
        .other          triton_poi_fused_add_div_sqrt_24,@"STO_CUDA_ENTRY STV_DEFAULT"
triton_poi_fused_add_div_sqrt_24:
.text.triton_poi_fused_add_div_sqrt_24:
[----:B------:R-:W0:Y:S01]  /*0000*/  LDC R1, c[0x0][0x28] ;  /* 0x00000a00ff017b82 */ /* 0x000e220000000800 */
[----:B------:R-:W1:Y:S01]  /*0010*/  S2R R3, SR_TID.X ;  /* 0x0000000000037919 */ /* 0x000e620000002100 */
[----:B------:R-:W2:Y:S01]  /*0020*/  S2R R0, SR_CTAID.Y ;  /* 0x0000000000007919 */ /* 0x000ea20000002600 */
[----:B------:R-:W3:Y:S05]  /*0030*/  S2R R22, SR_CTAID.X ;  /* 0x0000000000167919 */ /* 0x000eea0000002500 */
[----:B------:R-:W4:Y:S01]  /*0040*/  S2UR UR5, SR_CgaCtaId ;  /* 0x00000000000579c3 */ /* 0x000f220000008800 */
[----:B------:R-:W-:-:S07]  /*0050*/  ULDC.64 UR6, c[0x0][0x208] ;  /* 0x0000820000067ab9 */ /* 0x000fce0000000a00 */
[----:B------:R-:W5:Y:S01]  /*0060*/  LDC.64 R28, c[0x0][0x210] ;  /* 0x00008400ff1c7b82 */ /* 0x000f620000000a00 */
[----:B-1----:R-:W-:Y:S01]  /*0070*/  IMAD.SHL.U32 R20, R3, 0x4, RZ ;  /* 0x0000000403147824 */ /* 0x002fe200078e00ff */
[----:B--2---:R-:W-:Y:S02]  /*0080*/  SHF.L.U32 R21, R0, 0x6, RZ ;  /* 0x0000000600157819 */ /* 0x004fe400000006ff */
[----:B------:R-:W-:Y:S02]  /*0090*/  SHF.R.S32.HI R2, RZ, 0x19, R0 ;  /* 0x00000019ff027819 */ /* 0x000fe40000011400 */
[----:B------:R-:W-:Y:S02]  /*00a0*/  LOP3.LUT R5, R21, 0x3c, R20, 0xf8, !PT ;  /* 0x0000003c15057812 */ /* 0x000fe400078ef814 */
[----:B------:R-:W-:Y:S02]  /*00b0*/  SGXT R2, R2, 0x1 ;  /* 0x000000010202781a */ /* 0x000fe40000000200 */
[----:B------:R-:W-:-:S02]  /*00c0*/  SHF.R.U32.HI R0, RZ, 0x4, R3 ;  /* 0x00000004ff007819 */ /* 0x000fc40000011603 */
[----:B------:R-:W-:Y:S02]  /*00d0*/  LEA.HI R4, R2, R5, RZ, 0x9 ;  /* 0x0000000502047211 */ /* 0x000fe400078f48ff */
[----:B---3--:R-:W-:Y:S02]  /*00e0*/  SHF.L.U32 R22, R22, 0x6, RZ ;  /* 0x0000000616167819 */ /* 0x008fe400000006ff */
[----:B------:R-:W-:Y:S01]  /*00f0*/  SGXT.U32 R0, R0, 0x4 ;  /* 0x000000040000781a */ /* 0x000fe20000000000 */
[C---:B------:R-:W-:Y:S01]  /*0100*/  IMAD.SHL.U32 R6, R4.reuse, 0x40, RZ ;  /* 0x0000004004067824 */ /* 0x040fe200078e00ff */
[----:B------:R-:W-:Y:S02]  /*0110*/  LOP3.LUT R8, R4, 0xfffffe00, RZ, 0xc0, !PT ;  /* 0xfffffe0004087812 */ /* 0x000fe400078ec0ff */
[----:B------:R-:W-:Y:S02]  /*0120*/  LOP3.LUT R7, R22, R0, RZ, 0xfc, !PT ;  /* 0x0000000016077212 */ /* 0x000fe400078efcff */
[----:B------:R-:W-:Y:S01]  /*0130*/  LOP3.LUT R6, R6, 0xffff8000, RZ, 0xc0, !PT ;  /* 0xffff800006067812 */ /* 0x000fe200078ec0ff */
[----:B------:R-:W-:Y:S01]  /*0140*/  IMAD.SHL.U32 R9, R3, 0x100, RZ ;  /* 0x0000010003097824 */ /* 0x000fe200078e00ff */
[----:B------:R-:W-:-:S02]  /*0150*/  ISETP.GE.AND P0, PT, R7, 0x40, PT ;  /* 0x000000400700780c */ /* 0x000fc40003f06270 */
[----:B------:R-:W-:Y:S01]  /*0160*/  IADD3 R8, R6, R5, -R8 ;  /* 0x0000000506087210 */ /* 0x000fe20007ffe808 */
[----:B------:R-:W-:Y:S01]  /*0170*/  UMOV UR4, 0x400 ;  /* 0x0000040000047882 */ /* 0x000fe20000000000 */
[----:B------:R-:W-:Y:S02]  /*0180*/  LOP3.LUT R9, R9, 0xf00, RZ, 0xc0, !PT ;  /* 0x00000f0009097812 */ /* 0x000fe400078ec0ff */
[----:B------:R-:W-:Y:S02]  /*0190*/  CS2R R4, SRZ ;  /* 0x0000000000047805 */ /* 0x000fe4000001ff00 */
[----:B------:R-:W-:Y:S01]  /*01a0*/  LEA R11, R7, R8, 0x9 ;  /* 0x00000008070b7211 */ /* 0x000fe200078e48ff */
[----:B----4-:R-:W-:Y:S01]  /*01b0*/  UPRMT UR4, UR5, 0x654, UR4 ;  /* 0x0000065405047896 */ /* 0x010fe20008000004 */
[----:B------:R-:W-:Y:S02]  /*01c0*/  CS2R R6, SRZ ;  /* 0x0000000000067805 */ /* 0x000fe4000001ff00 */
[----:B------:R-:W-:Y:S01]  /*01d0*/  LOP3.LUT R14, R9, 0x80, RZ, 0xfc, !PT ;  /* 0x00000080090e7812 */ /* 0x000fe200078efcff */
[----:B-----5:R-:W-:Y:S01]  /*01e0*/  IMAD.WIDE R10, R11, 0x4, R28 ;  /* 0x000000040b0a7825 */ /* 0x020fe200078e021c */
[----:B------:R-:W-:-:S02]  /*01f0*/  LOP3.LUT R12, R9, 0x40, RZ, 0xfc, !PT ;  /* 0x00000040090c7812 */ /* 0x000fc400078efcff */
[C---:B------:R-:W-:Y:S02]  /*0200*/  LOP3.LUT R16, R9.reuse, 0xc0, RZ, 0xfc, !PT ;  /* 0x000000c009107812 */ /* 0x040fe400078efcff */
[C---:B------:R-:W-:Y:S01]  /*0210*/  LOP3.LUT R24, R9.reuse, R0, RZ, 0xfc, !PT ;  /* 0x0000000009187212 */ /* 0x040fe200078efcff */
[----:B------:R1:W2:Y:S01]  /*0220*/  @!P0 LDG.E.EL.128 R4, desc[UR6][R10.64] ;  /* 0x000000060a048981 */ /* 0x0002a2000c2e1d00 */
[----:B------:R-:W-:Y:S02]  /*0230*/  LEA.HI R25, R14, UR4, RZ, 0x1c ;  /* 0x000000040e197c11 */ /* 0x000fe4000f8fe0ff */
[----:B------:R-:W-:Y:S02]  /*0240*/  LEA.HI R27, R9, UR4, RZ, 0x1c ;  /* 0x00000004091b7c11 */ /* 0x000fe4000f8fe0ff */
[----:B------:R-:W-:Y:S01]  /*0250*/  LEA.HI R15, R12, UR4, RZ, 0x1c ;  /* 0x000000040c0f7c11 */ /* 0x000fe2000f8fe0ff */
[----:B------:R-:W-:Y:S01]  /*0260*/  IMAD R25, R24, 0x4, R25 ;  /* 0x0000000418197824 */ /* 0x000fe200078e0219 */
[----:B------:R-:W-:-:S02]  /*0270*/  LOP3.LUT R13, R22, 0x20, R0, 0xfe, !PT ;  /* 0x00000020160d7812 */ /* 0x000fc400078efe00 */
[----:B------:R-:W-:Y:S02]  /*0280*/  LEA.HI R17, R16, UR4, RZ, 0x1c ;  /* 0x0000000410117c11 */ /* 0x000fe4000f8fe0ff */
[----:B-1----:R-:W-:Y:S02]  /*0290*/  LOP3.LUT R11, R22, 0x10, R0, 0xfe, !PT ;  /* 0x00000010160b7812 */ /* 0x002fe400078efe00 */
[----:B------:R-:W-:Y:S02]  /*02a0*/  LOP3.LUT R9, R22, 0x30, R0, 0xfe, !PT ;  /* 0x0000003016097812 */ /* 0x000fe400078efe00 */
[C---:B------:R-:W-:Y:S02]  /*02b0*/  LEA R27, R24.reuse, R27, 0x2 ;  /* 0x0000001b181b7211 */ /* 0x040fe400078e10ff */
[C---:B------:R-:W-:Y:S02]  /*02c0*/  LEA R26, R24.reuse, R15, 0x2 ;  /* 0x0000000f181a7211 */ /* 0x040fe400078e10ff */
[----:B------:R-:W-:Y:S01]  /*02d0*/  LEA R24, R24, R17, 0x2 ;  /* 0x0000001118187211 */ /* 0x000fe200078e10ff */
[----:B------:R-:W-:Y:S01]  /*02e0*/  IMAD R17, R13, 0x200, R8 ;  /* 0x000002000d117824 */ /* 0x000fe200078e0208 */
[----:B------:R-:W-:-:S02]  /*02f0*/  ISETP.GE.AND P0, PT, R11, 0x40, PT ;  /* 0x000000400b00780c */ /* 0x000fc40003f06270 */
[----:B------:R-:W-:Y:S01]  /*0300*/  ISETP.GE.AND P1, PT, R13, 0x40, PT ;  /* 0x000000400d00780c */ /* 0x000fe20003f26270 */
[--C-:B------:R-:W-:Y:S01]  /*0310*/  IMAD.WIDE R16, R17, 0x4, R28.reuse ;  /* 0x0000000411107825 */ /* 0x100fe200078e021c */
[-C--:B------:R-:W-:Y:S02]  /*0320*/  LEA R19, R11, R8.reuse, 0x9 ;  /* 0x000000080b137211 */ /* 0x080fe400078e48ff */
[----:B------:R-:W-:Y:S02]  /*0330*/  CS2R R10, SRZ ;  /* 0x00000000000a7805 */ /* 0x000fe4000001ff00 */
[C---:B------:R-:W-:Y:S02]  /*0340*/  LEA R13, R9.reuse, R8, 0x9 ;  /* 0x00000008090d7211 */ /* 0x040fe400078e48ff */
[----:B------:R-:W-:Y:S01]  /*0350*/  ISETP.GE.AND P2, PT, R9, 0x40, PT ;  /* 0x000000400900780c */ /* 0x000fe20003f46270 */
[----:B------:R-:W-:Y:S01]  /*0360*/  IMAD.WIDE R18, R19, 0x4, R28 ;  /* 0x0000000413127825 */ /* 0x000fe200078e021c */
[----:B------:R-:W-:-:S02]  /*0370*/  CS2R R8, SRZ ;  /* 0x0000000000087805 */ /* 0x000fc4000001ff00 */
[----:B------:R-:W-:Y:S01]  /*0380*/  CS2R R14, SRZ ;  /* 0x00000000000e7805 */ /* 0x000fe2000001ff00 */
[----:B------:R-:W-:Y:S01]  /*0390*/  IMAD.WIDE R28, R13, 0x4, R28 ;  /* 0x000000040d1c7825 */ /* 0x000fe200078e021c */
[----:B------:R-:W-:Y:S02]  /*03a0*/  CS2R R12, SRZ ;  /* 0x00000000000c7805 */ /* 0x000fe4000001ff00 */
[----:B------:R1:W3:Y:S04]  /*03b0*/  @!P0 LDG.E.EL.128 R8, desc[UR6][R18.64] ;  /* 0x0000000612088981 */ /* 0x0002e8000c2e1d00 */
[----:B------:R4:W5:Y:S01]  /*03c0*/  @!P1 LDG.E.EL.128 R12, desc[UR6][R16.64] ;  /* 0x00000006100c9981 */ /* 0x000962000c2e1d00 */
[----:B-1----:R-:W-:Y:S02]  /*03d0*/  CS2R R18, SRZ ;  /* 0x0000000000127805 */ /* 0x002fe4000001ff00 */
[----:B----4-:R-:W-:-:S06]  /*03e0*/  CS2R R16, SRZ ;  /* 0x0000000000107805 */ /* 0x010fcc000001ff00 */
[----:B------:R1:W4:Y:S01]  /*03f0*/  @!P2 LDG.E.EL.128 R16, desc[UR6][R28.64] ;  /* 0x000000061c10a981 */ /* 0x000322000c2e1d00 */
[----:B------:R-:W-:Y:S01]  /*0400*/  LOP3.LUT R23, R21, R0, RZ, 0xfc, !PT ;  /* 0x0000000015177212 */ /* 0x000fe200078efcff */
[----:B-1----:R-:W1:Y:S01]  /*0410*/  LDC.64 R28, c[0x0][0x218] ;  /* 0x00008600ff1c7b82 */ /* 0x002e620000000a00 */
[----:B------:R-:W-:-:S04]  /*0420*/  LOP3.LUT R22, R22, 0x3c, R20, 0xf8, !PT ;  /* 0x0000003c16167812 */ /* 0x000fc800078ef814 */
[----:B------:R-:W-:Y:S01]  /*0430*/  ISETP.GE.AND P0, PT, R22, 0x40, PT ;  /* 0x000000401600780c */ /* 0x000fe20003f06270 */
[----:B--2---:R2:W-:Y:S04]  /*0440*/  STS [R27], R4 ;  /* 0x000000041b007388 */ /* 0x0045e80000000800 */
[----:B------:R1:W-:Y:S04]  /*0450*/  STS [R26+0x100], R5 ;  /* 0x000100051a007388 */ /* 0x0003e80000000800 */
[----:B------:R-:W-:Y:S04]  /*0460*/  STS [R25+0x200], R6 ;  /* 0x0002000619007388 */ /* 0x000fe80000000800 */
[----:B------:R-:W-:Y:S01]  /*0470*/  STS [R24+0x300], R7 ;  /* 0x0003000718007388 */ /* 0x000fe20000000800 */
[----:B--2---:R-:W-:-:S03]  /*0480*/  LEA.HI R4, R2, R23, RZ, 0x9 ;  /* 0x0000001702047211 */ /* 0x004fc600078f48ff */
[----:B---3--:R-:W-:Y:S04]  /*0490*/  STS [R27+0x40], R8 ;  /* 0x000040081b007388 */ /* 0x008fe80000000800 */
[----:B------:R2:W-:Y:S04]  /*04a0*/  STS [R26+0x140], R9 ;  /* 0x000140091a007388 */ /* 0x0005e80000000800 */
[----:B------:R-:W-:Y:S04]  /*04b0*/  STS [R25+0x240], R10 ;  /* 0x0002400a19007388 */ /* 0x000fe80000000800 */
[----:B------:R-:W-:Y:S04]  /*04c0*/  STS [R24+0x340], R11 ;  /* 0x0003400b18007388 */ /* 0x000fe80000000800 */
[----:B-----5:R-:W-:Y:S04]  /*04d0*/  STS [R27+0x80], R12 ;  /* 0x0000800c1b007388 */ /* 0x020fe80000000800 */
[----:B------:R3:W-:Y:S04]  /*04e0*/  STS [R26+0x180], R13 ;  /* 0x0001800d1a007388 */ /* 0x0007e80000000800 */
[----:B------:R-:W-:Y:S04]  /*04f0*/  STS [R25+0x280], R14 ;  /* 0x0002800e19007388 */ /* 0x000fe80000000800 */
[----:B------:R-:W-:Y:S04]  /*0500*/  STS [R24+0x380], R15 ;  /* 0x0003800f18007388 */ /* 0x000fe80000000800 */
[----:B----4-:R4:W-:Y:S04]  /*0510*/  STS [R27+0xc0], R16 ;  /* 0x0000c0101b007388 */ /* 0x0109e80000000800 */
[----:B------:R-:W-:Y:S04]  /*0520*/  STS [R26+0x1c0], R17 ;  /* 0x0001c0111a007388 */ /* 0x000fe80000000800 */
[----:B------:R-:W-:Y:S04]  /*0530*/  STS [R25+0x2c0], R18 ;  /* 0x0002c01219007388 */ /* 0x000fe80000000800 */
[----:B------:R5:W-:Y:S01]  /*0540*/  STS [R24+0x3c0], R19 ;  /* 0x0003c01318007388 */ /* 0x000be20000000800 */
[----:B01----:R-:W-:-:S04]  /*0550*/  SHF.R.S32.HI R5, RZ, 0x9, R4 ;  /* 0x00000009ff057819 */ /* 0x003fc80000011404 */
[----:B--2---:R-:W-:Y:S02]  /*0560*/  LEA R9, R5, R22, 0x6 ;  /* 0x0000001605097211 */ /* 0x004fe400078e30ff */
[----:B------:R-:W-:Y:S02]  /*0570*/  CS2R R4, SRZ ;  /* 0x0000000000047805 */ /* 0x000fe4000001ff00 */
[----:B------:R-:W-:Y:S01]  /*0580*/  CS2R R6, SRZ ;  /* 0x0000000000067805 */ /* 0x000fe2000001ff00 */
[----:B---3--:R-:W-:Y:S01]  /*0590*/  IMAD.WIDE R12, R9, 0x4, R28 ;  /* 0x00000004090c7825 */ /* 0x008fe200078e021c */
[----:B------:R-:W-:Y:S06]  /*05a0*/  BAR.SYNC.DEFER_BLOCKING 0x0 ;  /* 0x0000000000007b1d */ /* 0x000fec0000010000 */
[----:B------:R0:W2:Y:S01]  /*05b0*/  @!P0 LDG.E.EL.128 R4, desc[UR6][R12.64] ;  /* 0x000000060c048981 */ /* 0x0000a2000c2e1d00 */
[----:B----4-:R-:W-:-:S04]  /*05c0*/  LOP3.LUT R27, R21, 0x10, R0, 0xfe, !PT ;  /* 0x00000010151b7812 */ /* 0x010fc800078efe00 */
[----:B------:R-:W-:-:S04]  /*05d0*/  LEA.HI R8, R2, R27, RZ, 0x9 ;  /* 0x0000001b02087211 */ /* 0x000fc800078f48ff */
[----:B------:R-:W-:Y:S02]  /*05e0*/  SHF.R.S32.HI R9, RZ, 0x9, R8 ;  /* 0x00000009ff097819 */ /* 0x000fe40000011408 */
[----:B------:R-:W-:-:S03]  /*05f0*/  CS2R R10, SRZ ;  /* 0x00000000000a7805 */ /* 0x000fc6000001ff00 */
[----:B------:R-:W-:Y:S01]  /*0600*/  IMAD R15, R9, 0x40, R22 ;  /* 0x00000040090f7824 */ /* 0x000fe200078e0216 */
[----:B------:R-:W-:-:S03]  /*0610*/  CS2R R8, SRZ ;  /* 0x0000000000087805 */ /* 0x000fc6000001ff00 */
[----:B-----5:R-:W-:-:S05]  /*0620*/  IMAD.WIDE R18, R15, 0x4, R28 ;  /* 0x000000040f127825 */ /* 0x020fca00078e021c */
[----:B------:R2:W3:Y:S01]  /*0630*/  @!P0 LDG.E.EL.128 R8, desc[UR6][R18.64] ;  /* 0x0000000612088981 */ /* 0x0004e2000c2e1d00 */
[----:B------:R-:W-:-:S04]  /*0640*/  LOP3.LUT R25, R21, 0x20, R0, 0xfe, !PT ;  /* 0x0000002015197812 */ /* 0x000fc800078efe00 */
[----:B0-----:R-:W-:-:S04]  /*0650*/  LEA.HI R12, R2, R25, RZ, 0x9 ;  /* 0x00000019020c7211 */ /* 0x001fc800078f48ff */
[----:B------:R-:W-:-:S04]  /*0660*/  SHF.R.S32.HI R13, RZ, 0x9, R12 ;  /* 0x00000009ff0d7819 */ /* 0x000fc8000001140c */
[----:B------:R-:W-:Y:S02]  /*0670*/  LEA R17, R13, R22, 0x6 ;  /* 0x000000160d117211 */ /* 0x000fe400078e30ff */
[----:B------:R-:W-:Y:S02]  /*0680*/  CS2R R12, SRZ ;  /* 0x00000000000c7805 */ /* 0x000fe4000001ff00 */
[----:B------:R-:W-:Y:S01]  /*0690*/  CS2R R14, SRZ ;  /* 0x00000000000e7805 */ /* 0x000fe2000001ff00 */
[----:B------:R-:W-:-:S05]  /*06a0*/  IMAD.WIDE R16, R17, 0x4, R28 ;  /* 0x0000000411107825 */ /* 0x000fca00078e021c */
[----:B------:R0:W4:Y:S01]  /*06b0*/  @!P0 LDG.E.EL.128 R12, desc[UR6][R16.64] ;  /* 0x00000006100c8981 */ /* 0x000122000c2e1d00 */
[----:B------:R-:W-:-:S04]  /*06c0*/  SHF.R.U32.HI R3, RZ, 0x2, R3 ;  /* 0x00000002ff037819 */ /* 0x000fc80000011603 */
[----:B------:R-:W-:Y:S02]  /*06d0*/  LOP3.LUT R3, R3, 0x3c, RZ, 0xc0, !PT ;  /* 0x0000003c03037812 */ /* 0x000fe400078ec0ff */
[----:B------:R-:W-:Y:S02]  /*06e0*/  LOP3.LUT R20, R20, 0x3fc, RZ, 0xc0, !PT ;  /* 0x000003fc14147812 */ /* 0x000fe400078ec0ff */
[----:B------:R-:W-:-:S05]  /*06f0*/  IADD3 R3, R3, UR4, RZ ;  /* 0x0000000403037c10 */ /* 0x000fca000fffe0ff */
[----:B------:R-:W-:Y:S01]  /*0700*/  IMAD R3, R20, 0x4, R3 ;  /* 0x0000000414037824 */ /* 0x000fe200078e0203 */
[----:B------:R-:W-:-:S04]  /*0710*/  LOP3.LUT R21, R21, 0x30, R0, 0xfe, !PT ;  /* 0x0000003015157812 */ /* 0x000fc800078efe00 */
[----:B------:R-:W-:Y:S01]  /*0720*/  LEA.HI R0, R2, R21, RZ, 0x9 ;  /* 0x0000001502007211 */ /* 0x000fe200078f48ff */
[----:B--2---:R-:W-:Y:S01]  /*0730*/  FADD R18, R4, 9.9999997171806853657e-10 ;  /* 0x3089705f04127421 */ /* 0x004fe20000000000 */
[----:B------:R-:W-:Y:S01]  /*0740*/  FADD R19, R5, 9.9999997171806853657e-10 ;  /* 0x3089705f05137421 */ /* 0x000fe20000000000 */
[----:B------:R-:W1:Y:S04]  /*0750*/  LDS R4, [R3] ;  /* 0x0000000003047984 */ /* 0x000e680000000800 */
[----:B------:R-:W0:Y:S01]  /*0760*/  MUFU.SQRT R18, R18 ;  /* 0x0000001200127308 */ /* 0x000e220000002000 */
[----:B------:R-:W2:Y:S07]  /*0770*/  LDS R5, [R3+0x4] ;  /* 0x0000040003057984 */ /* 0x000eae0000000800 */
[----:B------:R-:W5:Y:S01]  /*0780*/  MUFU.SQRT R19, R19 ;  /* 0x0000001300137308 */ /* 0x000f620000002000 */
[----:B0-----:R-:W-:-:S05]  /*0790*/  FADD R17, R18, 1.00000001335143196e-10 ;  /* 0x2edbe6ff12117421 */ /* 0x001fca0000000000 */
[----:B------:R-:W-:Y:S01]  /*07a0*/  FSETP.GT.AND P1, PT, R17, 8.50705917302346158658e+37, PT ;  /* 0x7e8000001100780b */ /* 0x000fe20003f24000 */
[----:B-----5:R-:W-:-:S05]  /*07b0*/  FADD R18, R19, 1.00000001335143196e-10 ;  /* 0x2edbe6ff13127421 */ /* 0x020fca0000000000 */
[----:B------:R-:W-:-:S07]  /*07c0*/  FSETP.GT.AND P2, PT, R18, 8.50705917302346158658e+37, PT ;  /* 0x7e8000001200780b */ /* 0x000fce0003f44000 */
[----:B------:R-:W-:-:S06]  /*07d0*/  @P1 FMUL R17, R17, 0.25 ;  /* 0x3e80000011111820 */ /* 0x000fcc0000400000 */
[----:B------:R-:W0:Y:S01]  /*07e0*/  MUFU.RCP R17, R17 ;  /* 0x0000001100117308 */ /* 0x000e220000001000 */
[----:B------:R-:W-:Y:S01]  /*07f0*/  SHF.R.S32.HI R19, RZ, 0x9, R0 ;  /* 0x00000009ff137819 */ /* 0x000fe20000011400 */
[----:B------:R-:W-:Y:S01]  /*0800*/  @P2 FMUL R18, R18, 0.25 ;  /* 0x3e80000012122820 */ /* 0x000fe20000400000 */
[----:B-1----:R-:W-:Y:S02]  /*0810*/  @P1 FMUL R4, R4, 0.25 ;  /* 0x3e80000004041820 */ /* 0x002fe40000400000 */
[----:B------:R-:W-:-:S03]  /*0820*/  LEA R19, R19, R22, 0x6 ;  /* 0x0000001613137211 */ /* 0x000fc600078e30ff */
[----:B------:R1:W5:Y:S02]  /*0830*/  MUFU.RCP R2, R18 ;  /* 0x0000001200027308 */ /* 0x0003640000001000 */
[----:B------:R-:W-:-:S04]  /*0840*/  IMAD.WIDE R28, R19, 0x4, R28 ;  /* 0x00000004131c7825 */ /* 0x000fc800078e021c */
[----:B0-----:R-:W-:Y:S01]  /*0850*/  FMUL R4, R17, R4 ;  /* 0x0000000411047220 */ /* 0x001fe20000400000 */
[----:B------:R-:W-:Y:S02]  /*0860*/  CS2R R16, SRZ ;  /* 0x0000000000107805 */ /* 0x000fe4000001ff00 */
[----:B-1----:R-:W-:-:S06]  /*0870*/  CS2R R18, SRZ ;  /* 0x0000000000127805 */ /* 0x002fcc000001ff00 */
[----:B------:R0:W4:Y:S01]  /*0880*/  @!P0 LDG.E.EL.128 R16, desc[UR6][R28.64] ;  /* 0x000000061c108981 */ /* 0x000122000c2e1d00 */
[----:B------:R-:W-:Y:S01]  /*0890*/  FADD R0, R6, 9.9999997171806853657e-10 ;  /* 0x3089705f06007421 */ /* 0x000fe20000000000 */
[----:B--2---:R-:W-:Y:S02]  /*08a0*/  @P2 FMUL R5, R5, 0.25 ;  /* 0x3e80000005052820 */ /* 0x004fe40000400000 */
[----:B------:R-:W1:Y:S03]  /*08b0*/  LDS R6, [R3+0x8] ;  /* 0x0000080003067984 */ /* 0x000e660000000800 */
[----:B------:R-:W2:Y:S01]  /*08c0*/  MUFU.SQRT R0, R0 ;  /* 0x0000000000007308 */ /* 0x000ea20000002000 */
[----:B-----5:R-:W-:Y:S01]  /*08d0*/  FMUL R5, R2, R5 ;  /* 0x0000000502057220 */ /* 0x020fe20000400000 */
[----:B------:R-:W-:Y:S02]  /*08e0*/  FADD R2, R7, 9.9999997171806853657e-10 ;  /* 0x3089705f07027421 */ /* 0x000fe40000000000 */
[----:B------:R5:W0:Y:S04]  /*08f0*/  LDS R7, [R3+0xc] ;  /* 0x00000c0003077984 */ /* 0x000a280000000800 */
[----:B------:R-:W3:Y:S01]  /*0900*/  MUFU.SQRT R2, R2 ;  /* 0x0000000200027308 */ /* 0x000ee20000002000 */
[----:B--2---:R-:W-:Y:S01]  /*0910*/  FADD R24, R0, 1.00000001335143196e-10 ;  /* 0x2edbe6ff00187421 */ /* 0x004fe20000000000 */
[----:B------:R-:W-:-:S04]  /*0920*/  LOP3.LUT R0, R20, 0x400, RZ, 0xfc, !PT ;  /* 0x0000040014007812 */ /* 0x000fc800078efcff */
[----:B------:R-:W-:Y:S02]  /*0930*/  SHF.R.U32.HI R0, RZ, 0x4, R0 ;  /* 0x00000004ff007819 */ /* 0x000fe40000011600 */
[----:B------:R-:W-:Y:S02]  /*0940*/  FSETP.GT.AND P1, PT, R24, 8.50705917302346158658e+37, PT ;  /* 0x7e8000001800780b */ /* 0x000fe40003f24000 */
[----:B------:R-:W-:-:S04]  /*0950*/  LOP3.LUT R0, R0, 0x7c, RZ, 0xc0, !PT ;  /* 0x0000007c00007812 */ /* 0x000fc800078ec0ff */
[----:B-----5:R-:W-:Y:S01]  /*0960*/  IADD3 R3, R0, UR4, RZ ;  /* 0x0000000400037c10 */ /* 0x020fe2000fffe0ff */
[----:B---3--:R-:W-:-:S04]  /*0970*/  FADD R26, R2, 1.00000001335143196e-10 ;  /* 0x2edbe6ff021a7421 */ /* 0x008fc80000000000 */
[----:B------:R-:W-:Y:S02]  /*0980*/  IMAD R0, R20, 0x4, R3 ;  /* 0x0000000414007824 */ /* 0x000fe400078e0203 */
[----:B------:R-:W-:Y:S01]  /*0990*/  FADD R2, R8, 9.9999997171806853657e-10 ;  /* 0x3089705f08027421 */ /* 0x000fe20000000000 */
[----:B------:R-:W-:Y:S01]  /*09a0*/  @P1 FMUL R24, R24, 0.25 ;  /* 0x3e80000018181820 */ /* 0x000fe20000400000 */
[C---:B------:R-:W-:Y:S01]  /*09b0*/  FSETP.GT.AND P2, PT, R26.reuse, 8.50705917302346158658e+37, PT ;  /* 0x7e8000001a00780b */ /* 0x040fe20003f44000 */
[----:B------:R-:W2:Y:S03]  /*09c0*/  LDS R8, [R0+0x1000] ;  /* 0x0010000000087984 */ /* 0x000ea60000000800 */
[----:B------:R-:W-:Y:S08]  /*09d0*/  MUFU.SQRT R2, R2 ;  /* 0x0000000200027308 */ /* 0x000ff00000002000 */
[----:B------:R-:W3:Y:S01]  /*09e0*/  MUFU.RCP R24, R24 ;  /* 0x0000001800187308 */ /* 0x000ee20000001000 */
[----:B------:R-:W-:Y:S01]  /*09f0*/  @P2 FMUL R26, R26, 0.25 ;  /* 0x3e8000001a1a2820 */ /* 0x000fe20000400000 */
[----:B------:R-:W-:Y:S01]  /*0a00*/  FADD R3, R9, 9.9999997171806853657e-10 ;  /* 0x3089705f09037421 */ /* 0x000fe20000000000 */
[----:B-1----:R-:W-:Y:S01]  /*0a10*/  @P1 FMUL R6, R6, 0.25 ;  /* 0x3e80000006061820 */ /* 0x002fe20000400000 */
[----:B0-----:R-:W-:Y:S01]  /*0a20*/  @P2 FMUL R7, R7, 0.25 ;  /* 0x3e80000007072820 */ /* 0x001fe20000400000 */
[----:B------:R-:W0:Y:S03]  /*0a30*/  LDS R9, [R0+0x1004] ;  /* 0x0010040000097984 */ /* 0x000e260000000800 */
[----:B------:R-:W1:Y:S01]  /*0a40*/  MUFU.RCP R26, R26 ;  /* 0x0000001a001a7308 */ /* 0x000e620000001000 */
[----:B---3--:R-:W-:-:S07]  /*0a50*/  FMUL R6, R24, R6 ;  /* 0x0000000618067220 */ /* 0x008fce0000400000 */
[----:B------:R-:W3:Y:S01]  /*0a60*/  MUFU.SQRT R3, R3 ;  /* 0x0000000300037308 */ /* 0x000ee20000002000 */
[----:B------:R-:W-:-:S05]  /*0a70*/  FADD R24, R2, 1.00000001335143196e-10 ;  /* 0x2edbe6ff02187421 */ /* 0x000fca0000000000 */
[----:B------:R-:W-:Y:S01]  /*0a80*/  FSETP.GT.AND P1, PT, R24, 8.50705917302346158658e+37, PT ;  /* 0x7e8000001800780b */ /* 0x000fe20003f24000 */
[----:B-1----:R-:W-:Y:S01]  /*0a90*/  FMUL R7, R26, R7 ;  /* 0x000000071a077220 */ /* 0x002fe20000400000 */
[----:B------:R-:W-:Y:S02]  /*0aa0*/  FADD R2, R10, 9.9999997171806853657e-10 ;  /* 0x3089705f0a027421 */ /* 0x000fe40000000000 */
[----:B------:R-:W1:Y:S01]  /*0ab0*/  LDS R10, [R0+0x1008] ;  /* 0x00100800000a7984 */ /* 0x000e620000000800 */
[----:B---3--:R-:W-:-:S08]  /*0ac0*/  FADD R26, R3, 1.00000001335143196e-10 ;  /* 0x2edbe6ff031a7421 */ /* 0x008fd00000000000 */
[----:B------:R-:W-:Y:S01]  /*0ad0*/  @P1 FMUL R24, R24, 0.25 ;  /* 0x3e80000018181820 */ /* 0x000fe20000400000 */
[----:B--2---:R-:W-:Y:S01]  /*0ae0*/  @P1 FMUL R8, R8, 0.25 ;  /* 0x3e80000008081820 */ /* 0x004fe20000400000 */
[C---:B------:R-:W-:Y:S01]  /*0af0*/  FSETP.GT.AND P1, PT, R26.reuse, 8.50705917302346158658e+37, PT ;  /* 0x7e8000001a00780b */ /* 0x040fe20003f24000 */
[----:B------:R-:W2:Y:S01]  /*0b00*/  MUFU.SQRT R2, R2 ;  /* 0x0000000200027308 */ /* 0x000ea20000002000 */
[----:B------:R-:W-:Y:S02]  /*0b10*/  FADD R3, R11, 9.9999997171806853657e-10 ;  /* 0x3089705f0b037421 */ /* 0x000fe40000000000 */
[----:B------:R4:W-:Y:S09]  /*0b20*/  LDS R11, [R0+0x100c] ;  /* 0x00100c00000b7984 */ /* 0x0009f20000000800 */
[----:B------:R-:W-:Y:S01]  /*0b30*/  @P1 FMUL R26, R26, 0.25 ;  /* 0x3e8000001a1a1820 */ /* 0x000fe20000400000 */
[----:B------:R-:W-:Y:S08]  /*0b40*/  MUFU.SQRT R3, R3 ;  /* 0x0000000300037308 */ /* 0x000ff00000002000 */
[----:B------:R-:W3:Y:S08]  /*0b50*/  MUFU.RCP R26, R26 ;  /* 0x0000001a001a7308 */ /* 0x000ef00000001000 */
[----:B------:R2:W-:Y:S01]  /*0b60*/  MUFU.RCP R29, R24 ;  /* 0x00000018001d7308 */ /* 0x0005e20000001000 */
[----:B0-----:R-:W-:Y:S01]  /*0b70*/  @P1 FMUL R9, R9, 0.25 ;  /* 0x3e80000009091820 */ /* 0x001fe20000400000 */
[----:B--2---:R-:W-:Y:S01]  /*0b80*/  FADD R24, R2, 1.00000001335143196e-10 ;  /* 0x2edbe6ff02187421 */ /* 0x004fe20000000000 */
[----:B------:R-:W-:-:S04]  /*0b90*/  LOP3.LUT R2, R20, 0x800, RZ, 0xfc, !PT ;  /* 0x0000080014027812 */ /* 0x000fc800078efcff */
[----:B------:R-:W-:Y:S01]  /*0ba0*/  SHF.R.U32.HI R2, RZ, 0x4, R2 ;  /* 0x00000004ff027819 */ /* 0x000fe20000011602 */
[----:B---3--:R-:W-:-:S03]  /*0bb0*/  FMUL R9, R26, R9 ;  /* 0x000000091a097220 */ /* 0x008fc60000400000 */
[----:B------:R-:W-:Y:S01]  /*0bc0*/  LOP3.LUT R2, R2, 0xbc, RZ, 0xc0, !PT ;  /* 0x000000bc02027812 */ /* 0x000fe200078ec0ff */
[----:B------:R-:W-:-:S03]  /*0bd0*/  FADD R26, R3, 1.00000001335143196e-10 ;  /* 0x2edbe6ff031a7421 */ /* 0x000fc60000000000 */
[----:B------:R-:W-:-:S04]  /*0be0*/  IADD3 R3, R2, UR4, RZ ;  /* 0x0000000402037c10 */ /* 0x000fc8000fffe0ff */
[----:B------:R-:W-:Y:S01]  /*0bf0*/  LEA R2, R20, R3, 0x2 ;  /* 0x0000000314027211 */ /* 0x000fe200078e10ff */
[----:B----4-:R-:W-:-:S04]  /*0c00*/  FADD R0, R12, 9.9999997171806853657e-10 ;  /* 0x3089705f0c007421 */ /* 0x010fc80000000000 */
[----:B------:R-:W0:Y:S02]  /*0c10*/  LDS R12, [R2+0x2000] ;  /* 0x00200000020c7984 */ /* 0x000e240000000800 */
[----:B------:R-:W2:Y:S01]  /*0c20*/  MUFU.SQRT R0, R0 ;  /* 0x0000000000007308 */ /* 0x000ea20000002000 */
[----:B------:R-:W-:Y:S01]  /*0c30*/  FSETP.GT.AND P1, PT, R24, 8.50705917302346158658e+37, PT ;  /* 0x7e8000001800780b */ /* 0x000fe20003f24000 */
[----:B------:R-:W-:Y:S02]  /*0c40*/  FADD R3, R13, 9.9999997171806853657e-10 ;  /* 0x3089705f0d037421 */ /* 0x000fe40000000000 */
[----:B------:R-:W3:Y:S04]  /*0c50*/  LDS R13, [R2+0x2004] ;  /* 0x00200400020d7984 */ /* 0x000ee80000000800 */
[----:B------:R-:W4:Y:S01]  /*0c60*/  MUFU.SQRT R3, R3 ;  /* 0x0000000300037308 */ /* 0x000f220000002000 */
[----:B--2---:R-:W-:-:S05]  /*0c70*/  FADD R28, R0, 1.00000001335143196e-10 ;  /* 0x2edbe6ff001c7421 */ /* 0x004fca0000000000 */
[----:B------:R-:W-:Y:S01]  /*0c80*/  @P1 FMUL R24, R24, 0.25 ;  /* 0x3e80000018181820 */ /* 0x000fe20000400000 */
[----:B-1----:R-:W-:Y:S01]  /*0c90*/  @P1 FMUL R10, R10, 0.25 ;  /* 0x3e8000000a0a1820 */ /* 0x002fe20000400000 */
[----:B------:R-:W-:Y:S01]  /*0ca0*/  FSETP.GT.AND P1, PT, R28, 8.50705917302346158658e+37, PT ;  /* 0x7e8000001c00780b */ /* 0x000fe20003f24000 */
[----:B------:R-:W-:Y:S02]  /*0cb0*/  FMUL R8, R29, R8 ;  /* 0x000000081d087220 */ /* 0x000fe40000400000 */
[----:B------:R4:W-:Y:S02]  /*0cc0*/  MUFU.RCP R29, R24 ;  /* 0x00000018001d7308 */ /* 0x0009e40000001000 */
[----:B----4-:R-:W-:-:S08]  /*0cd0*/  FADD R24, R3, 1.00000001335143196e-10 ;  /* 0x2edbe6ff03187421 */ /* 0x010fd00000000000 */
[----:B------:R-:W-:Y:S01]  /*0ce0*/  @P1 FMUL R28, R28, 0.25 ;  /* 0x3e8000001c1c1820 */ /* 0x000fe20000400000 */
[----:B0-----:R-:W-:Y:S01]  /*0cf0*/  @P1 FMUL R12, R12, 0.25 ;  /* 0x3e8000000c0c1820 */ /* 0x001fe20000400000 */
[----:B------:R-:W-:Y:S02]  /*0d00*/  FSETP.GT.AND P1, PT, R24, 8.50705917302346158658e+37, PT ;  /* 0x7e8000001800780b */ /* 0x000fe40003f24000 */
[----:B------:R-:W-:-:S11]  /*0d10*/  FSETP.GT.AND P2, PT, R26, 8.50705917302346158658e+37, PT ;  /* 0x7e8000001a00780b */ /* 0x000fd60003f44000 */
[----:B------:R-:W-:-:S06]  /*0d20*/  @P1 FMUL R24, R24, 0.25 ;  /* 0x3e80000018181820 */ /* 0x000fcc0000400000 */
[----:B------:R-:W0:Y:S01]  /*0d30*/  MUFU.RCP R24, R24 ;  /* 0x0000001800187308 */ /* 0x000e220000001000 */
[----:B------:R-:W-:Y:S01]  /*0d40*/  LOP3.LUT R0, R20, 0xc00, RZ, 0xfc, !PT ;  /* 0x00000c0014007812 */ /* 0x000fe200078efcff */
[----:B---3--:R-:W-:Y:S01]  /*0d50*/  @P1 FMUL R13, R13, 0.25 ;  /* 0x3e8000000d0d1820 */ /* 0x008fe20000400000 */
[----:B------:R-:W-:Y:S02]  /*0d60*/  @P2 FMUL R26, R26, 0.25 ;  /* 0x3e8000001a1a2820 */ /* 0x000fe40000400000 */
[----:B------:R-:W-:-:S04]  /*0d70*/  SHF.R.U32.HI R3, RZ, 0x4, R0 ;  /* 0x00000004ff037819 */ /* 0x000fc80000011600 */
[----:B------:R-:W-:Y:S01]  /*0d80*/  LOP3.LUT R3, R3, 0xfc, RZ, 0xc0, !PT ;  /* 0x000000fc03037812 */ /* 0x000fe200078ec0ff */
[----:B------:R-:W1:Y:S01]  /*0d90*/  MUFU.RCP R26, R26 ;  /* 0x0000001a001a7308 */ /* 0x000e620000001000 */
[----:B0-----:R-:W-:-:S03]  /*0da0*/  FMUL R13, R24, R13 ;  /* 0x0000000d180d7220 */ /* 0x001fc60000400000 */
[----:B------:R-:W-:Y:S02]  /*0db0*/  VIADD R3, R3, UR4 ;  /* 0x0000000403037c36 */ /* 0x000fe40008000000 */
[----:B------:R-:W-:-:S03]  /*0dc0*/  @P2 FMUL R11, R11, 0.25 ;  /* 0x3e8000000b0b2820 */ /* 0x000fc60000400000 */
[----:B------:R-:W-:Y:S01]  /*0dd0*/  LEA R20, R20, R3, 0x2 ;  /* 0x0000000314147211 */ /* 0x000fe200078e10ff */
[----:B------:R-:W-:Y:S02]  /*0de0*/  FMUL R10, R29, R10 ;  /* 0x0000000a1d0a7220 */ /* 0x000fe40000400000 */
[----:B------:R-:W0:Y:S01]  /*0df0*/  MUFU.RCP R29, R28 ;  /* 0x0000001c001d7308 */ /* 0x000e220000001000 */
[----:B-1----:R-:W-:Y:S01]  /*0e00*/  FMUL R11, R26, R11 ;  /* 0x0000000b1a0b7220 */ /* 0x002fe20000400000 */
[----:B------:R-:W-:Y:S02]  /*0e10*/  FADD R26, R15, 9.9999997171806853657e-10 ;  /* 0x3089705f0f1a7421 */ /* 0x000fe40000000000 */
[----:B------:R-:W-:Y:S04]  /*0e20*/  LDS R15, [R2+0x200c] ;  /* 0x00200c00020f7984 */ /* 0x000fe80000000800 */
[----:B------:R-:W1:Y:S01]  /*0e30*/  MUFU.SQRT R0, R26 ;  /* 0x0000001a00007308 */ /* 0x000e620000002000 */
[----:B0-----:R-:W-:Y:S01]  /*0e40*/  FMUL R12, R29, R12 ;  /* 0x0000000c1d0c7220 */ /* 0x001fe20000400000 */
[----:B------:R-:W-:-:S02]  /*0e50*/  FADD R29, R14, 9.9999997171806853657e-10 ;  /* 0x3089705f0e1d7421 */ /* 0x000fc40000000000 */
[----:B------:R-:W-:Y:S01]  /*0e60*/  LDS R14, [R2+0x2008] ;  /* 0x00200800020e7984 */ /* 0x000fe20000000800 */
[----:B-1----:R-:W-:Y:S01]  /*0e70*/  FADD R26, R0, 1.00000001335143196e-10 ;  /* 0x2edbe6ff001a7421 */ /* 0x002fe20000000000 */
[----:B------:R-:W-:Y:S02]  /*0e80*/  FADD R24, R16, 9.9999997171806853657e-10 ;  /* 0x3089705f10187421 */ /* 0x000fe40000000000 */
[----:B------:R-:W0:Y:S04]  /*0e90*/  LDS R16, [R20+0x3000] ;  /* 0x0030000014107984 */ /* 0x000e280000000800 */
[----:B------:R-:W1:Y:S02]  /*0ea0*/  MUFU.SQRT R24, R24 ;  /* 0x0000001800187308 */ /* 0x000e640000002000 */
[----:B-1----:R-:W-:-:S05]  /*0eb0*/  FADD R24, R24, 1.00000001335143196e-10 ;  /* 0x2edbe6ff18187421 */ /* 0x002fca0000000000 */
[----:B------:R-:W-:Y:S01]  /*0ec0*/  FSETP.GT.AND P3, PT, R24, 8.50705917302346158658e+37, PT ;  /* 0x7e8000001800780b */ /* 0x000fe20003f64000 */
[----:B------:R-:W1:Y:S01]  /*0ed0*/  MUFU.SQRT R29, R29 ;  /* 0x0000001d001d7308 */ /* 0x000e620000002000 */
[----:B------:R-:W-:Y:S01]  /*0ee0*/  FADD R3, R17, 9.9999997171806853657e-10 ;  /* 0x3089705f11037421 */ /* 0x000fe20000000000 */
[----:B------:R-:W-:Y:S01]  /*0ef0*/  FSETP.GT.AND P2, PT, R26, 8.50705917302346158658e+37, PT ;  /* 0x7e8000001a00780b */ /* 0x000fe20003f44000 */
[----:B------:R-:W-:-:S09]  /*0f00*/  FADD R17, R18, 9.9999997171806853657e-10 ;  /* 0x3089705f12117421 */ /* 0x000fd20000000000 */
[----:B------:R-:W-:Y:S01]  /*0f10*/  @P3 FMUL R24, R24, 0.25 ;  /* 0x3e80000018183820 */ /* 0x000fe20000400000 */
[----:B------:R2:W-:Y:S01]  /*0f20*/  MUFU.SQRT R0, R3 ;  /* 0x0000000300007308 */ /* 0x0005e20000002000 */
[----:B------:R-:W-:-:S07]  /*0f30*/  FADD R19, R19, 9.9999997171806853657e-10 ;  /* 0x3089705f13137421 */ /* 0x000fce0000000000 */
[----:B------:R-:W3:Y:S01]  /*0f40*/  MUFU.RCP R24, R24 ;  /* 0x0000001800187308 */ /* 0x000ee20000001000 */
[----:B-1----:R-:W-:Y:S01]  /*0f50*/  FADD R29, R29, 1.00000001335143196e-10 ;  /* 0x2edbe6ff1d1d7421 */ /* 0x002fe20000000000 */
[----:B------:R-:W-:Y:S01]  /*0f60*/  @P2 FMUL R26, R26, 0.25 ;  /* 0x3e8000001a1a2820 */ /* 0x000fe20000400000 */
[----:B0-----:R-:W-:Y:S01]  /*0f70*/  @P3 FMUL R16, R16, 0.25 ;  /* 0x3e80000010103820 */ /* 0x001fe20000400000 */
[-C--:B------:R-:W-:Y:S01]  /*0f80*/  LEA R23, R23, R22.reuse, 0x6 ;  /* 0x0000001617177211 */ /* 0x080fe200078e30ff */
[----:B------:R-:W-:Y:S01]  /*0f90*/  IMAD R27, R27, 0x40, R22 ;  /* 0x000000401b1b7824 */ /* 0x000fe200078e0216 */
[----:B------:R-:W-:Y:S01]  /*0fa0*/  LEA R25, R25, R22, 0x6 ;  /* 0x0000001619197211 */ /* 0x000fe200078e30ff */
[----:B--2---:R-:W0:Y:S01]  /*0fb0*/  LDC.64 R2, c[0x0][0x220] ;  /* 0x00008800ff027b82 */ /* 0x004e220000000a00 */
[----:B------:R-:W1:Y:S01]  /*0fc0*/  MUFU.SQRT R17, R17 ;  /* 0x0000001100117308 */ /* 0x000e620000002000 */
[----:B------:R-:W-:-:S07]  /*0fd0*/  FSETP.GT.AND P1, PT, R29, 8.50705917302346158658e+37, PT ;  /* 0x7e8000001d00780b */ /* 0x000fce0003f24000 */
[----:B------:R-:W2:Y:S01]  /*0fe0*/  MUFU.SQRT R19, R19 ;  /* 0x0000001300137308 */ /* 0x000ea20000002000 */
[----:B---3--:R-:W-:Y:S01]  /*0ff0*/  FMUL R16, R24, R16 ;  /* 0x0000001018107220 */ /* 0x008fe20000400000 */
[----:B------:R-:W-:Y:S01]  /*1000*/  LEA R21, R21, R22, 0x6 ;  /* 0x0000001615157211 */ /* 0x000fe200078e30ff */
[----:B------:R-:W-:Y:S01]  /*1010*/  FADD R24, R0, 1.00000001335143196e-10 ;  /* 0x2edbe6ff00187421 */ /* 0x000fe20000000000 */
[----:B------:R-:W-:Y:S04]  /*1020*/  LDS R22, [R20+0x300c] ;  /* 0x00300c0014167984 */ /* 0x000fe80000000800 */
[----:B------:R3:W4:Y:S01]  /*1030*/  MUFU.RCP R18, R26 ;  /* 0x0000001a00127308 */ /* 0x0007220000001000 */
[----:B------:R-:W-:Y:S01]  /*1040*/  LDS R0, [R20+0x3008] ;  /* 0x0030080014007984 */ /* 0x000fe20000000800 */
[----:B-1----:R-:W-:-:S03]  /*1050*/  FADD R17, R17, 1.00000001335143196e-10 ;  /* 0x2edbe6ff11117421 */ /* 0x002fc60000000000 */
[----:B---3--:R1:W3:Y:S01]  /*1060*/  LDS R26, [R20+0x3004] ;  /* 0x00300400141a7984 */ /* 0x0082e20000000800 */
[----:B--2---:R-:W-:Y:S01]  /*1070*/  FADD R28, R19, 1.00000001335143196e-10 ;  /* 0x2edbe6ff131c7421 */ /* 0x004fe20000000000 */
[----:B------:R-:W-:Y:S01]  /*1080*/  @P1 FMUL R29, R29, 0.25 ;  /* 0x3e8000001d1d1820 */ /* 0x000fe20000400000 */
[----:B------:R-:W-:Y:S01]  /*1090*/  @P1 FMUL R14, R14, 0.25 ;  /* 0x3e8000000e0e1820 */ /* 0x000fe20000400000 */
[----:B------:R-:W-:Y:S01]  /*10a0*/  @P2 FMUL R15, R15, 0.25 ;  /* 0x3e8000000f0f2820 */ /* 0x000fe20000400000 */
[----:B------:R-:W-:Y:S02]  /*10b0*/  FSETP.GT.AND P1, PT, R24, 8.50705917302346158658e+37, PT ;  /* 0x7e8000001800780b */ /* 0x000fe40003f24000 */
[----:B------:R-:W-:Y:S02]  /*10c0*/  FSETP.GT.AND P2, PT, R17, 8.50705917302346158658e+37, PT ;  /* 0x7e8000001100780b */ /* 0x000fe40003f44000 */
[----:B------:R-:W-:Y:S01]  /*10d0*/  FSETP.GT.AND P3, PT, R28, 8.50705917302346158658e+37, PT ;  /* 0x7e8000001c00780b */ /* 0x000fe20003f64000 */
[----:B------:R-:W2:Y:S01]  /*10e0*/  MUFU.RCP R29, R29 ;  /* 0x0000001d001d7308 */ /* 0x000ea20000001000 */
[----:B----4-:R-:W-:Y:S01]  /*10f0*/  FMUL R15, R18, R15 ;  /* 0x0000000f120f7220 */ /* 0x010fe20000400000 */
[----:B0-----:R-:W-:-:S06]  /*1100*/  IMAD.WIDE R18, R23, 0x4, R2 ;  /* 0x0000000417127825 */ /* 0x001fcc00078e0202 */
[----:B------:R-:W-:Y:S02]  /*1110*/  @P1 FMUL R24, R24, 0.25 ;  /* 0x3e80000018181820 */ /* 0x000fe40000400000 */
[----:B------:R-:W-:Y:S02]  /*1120*/  @P2 FMUL R17, R17, 0.25 ;  /* 0x3e80000011112820 */ /* 0x000fe40000400000 */
[----:B------:R-:W-:Y:S01]  /*1130*/  @P3 FMUL R28, R28, 0.25 ;  /* 0x3e8000001c1c3820 */ /* 0x000fe20000400000 */
[----:B------:R0:W-:Y:S01]  /*1140*/  @!P0 STG.E.128 desc[UR6][R18.64], R4 ;  /* 0x0000000412008986 */ /* 0x0001e2000c101d06 */
[----:B------:R4:W5:Y:S01]  /*1150*/  MUFU.RCP R23, R24 ;  /* 0x0000001800177308 */ /* 0x0009620000001000 */
[----:B--2---:R-:W-:-:S07]  /*1160*/  FMUL R14, R29, R14 ;  /* 0x0000000e1d0e7220 */ /* 0x004fce0000400000 */
[----:B-1----:R-:W1:Y:S01]  /*1170*/  MUFU.RCP R20, R17 ;  /* 0x0000001100147308 */ /* 0x002e620000001000 */
[----:B----4-:R-:W-:-:S07]  /*1180*/  IMAD.WIDE R24, R25, 0x4, R2 ;  /* 0x0000000419187825 */ /* 0x010fce00078e0202 */
[----:B0-----:R0:W2:Y:S01]  /*1190*/  MUFU.RCP R19, R28 ;  /* 0x0000001c00137308 */ /* 0x0010a20000001000 */
[----:B---3--:R-:W-:Y:S01]  /*11a0*/  @P1 FMUL R26, R26, 0.25 ;  /* 0x3e8000001a1a1820 */ /* 0x008fe20000400000 */
[----:B------:R-:W-:Y:S01]  /*11b0*/  @P2 FMUL R0, R0, 0.25 ;  /* 0x3e80000000002820 */ /* 0x000fe20000400000 */
[----:B------:R-:W-:Y:S01]  /*11c0*/  @P3 FMUL R22, R22, 0.25 ;  /* 0x3e80000016163820 */ /* 0x000fe20000400000 */
[----:B0-----:R-:W-:-:S04]  /*11d0*/  IMAD.WIDE R28, R27, 0x4, R2 ;  /* 0x000000041b1c7825 */ /* 0x001fc800078e0202 */
[----:B-----5:R-:W-:Y:S01]  /*11e0*/  FMUL R17, R23, R26 ;  /* 0x0000001a17117220 */ /* 0x020fe20000400000 */
[----:B------:R0:W-:Y:S01]  /*11f0*/  @!P0 STG.E.128 desc[UR6][R28.64], R8 ;  /* 0x000000081c008986 */ /* 0x0001e2000c101d06 */
[----:B------:R-:W-:-:S03]  /*1200*/  IMAD.WIDE R2, R21, 0x4, R2 ;  /* 0x0000000415027825 */ /* 0x000fc600078e0202 */
[----:B------:R0:W-:Y:S01]  /*1210*/  @!P0 STG.E.128 desc[UR6][R24.64], R12 ;  /* 0x0000000c18008986 */ /* 0x0001e2000c101d06 */
[----:B-1----:R-:W-:Y:S01]  /*1220*/  FMUL R18, R20, R0 ;  /* 0x0000000014127220 */ /* 0x002fe20000400000 */
[----:B--2---:R-:W-:Y:S01]  /*1230*/  FMUL R19, R19, R22 ;  /* 0x0000001613137220 */ /* 0x004fe20000400000 */
[----:B0-----:R-:W-:Y:S06]  /*1240*/  @P0 EXIT ;  /* 0x000000000000094d */ /* 0x001fec0003800000 */
[----:B------:R-:W-:Y:S01]  /*1250*/  STG.E.128 desc[UR6][R2.64], R16 ;  /* 0x0000001002007986 */ /* 0x000fe2000c101d06 */
[----:B------:R-:W-:Y:S05]  /*1260*/  EXIT ;  /* 0x000000000000794d */ /* 0x000fea0003800000 */
.L_x_0:
[----:B------:R-:W-:-:S00]  /*1270*/  BRA `(.L_x_0) ;  /* 0xfffffffc00fc7947 */ /* 0x000fc0000383ffff */
[----:B------:R-:W-:-:S00]  /*1280*/  NOP ;  /* 0x0000000000007918 */ /* 0x000fc00000000000 */
[----:B------:R-:W-:-:S00]  /*1290*/  NOP ;  /* 0x0000000000007918 */ /* 0x000fc00000000000 */
[----:B------:R-:W-:-:S00]  /*12a0*/  NOP ;  /* 0x0000000000007918 */ /* 0x000fc00000000000 */
[----:B------:R-:W-:-:S00]  /*12b0*/  NOP ;  /* 0x0000000000007918 */ /* 0x000fc00000000000 */
[----:B------:R-:W-:-:S00]  /*12c0*/  NOP ;  /* 0x0000000000007918 */ /* 0x000fc00000000000 */
[----:B------:R-:W-:-:S00]  /*12d0*/  NOP ;  /* 0x0000000000007918 */ /* 0x000fc00000000000 */
[----:B------:R-:W-:-:S00]  /*12e0*/  NOP ;  /* 0x0000000000007918 */ /* 0x000fc00000000000 */
[----:B------:R-:W-:-:S00]  /*12f0*/  NOP ;  /* 0x0000000000007918 */ /* 0x000fc00000000000 */
.L_x_1:


//--------------------- .nv.global.init           --------------------------
	.section	.nv.global.init,"aw",@progbits
.nv.global.init:
	.type		_$_str,@object
	.size		_$_str,(_$_str_$_2 - _$_str)
_$_str:
        /*0000*/ 	.byte	0x5f, 0x5f, 0x43, 0x55, 0x44, 0x41, 0x5f, 0x46, 0x54, 0x5a, 0x00
	.type		_$_str_$_2,@object
	.size		_$_str_$_2,(.L_1 - _$_str_$_2)
_$_str_$_2:
        /*000b*/ 	.byte	0x5f, 0x5f, 0x43, 0x55, 0x44, 0x41, 0x5f, 0x50, 0x52, 0x45, 0x43, 0x5f, 0x53, 0x51, 0x52, 0x54
        /*001b*/ 	.byte	0x00
.L_1:


//--------------------- .nv.shared.triton_poi_fused_add_div_sqrt_24 --------------------------
	.section	.nv.shared.triton_poi_fused_add_div_sqrt_24,"aw",@nobits
	.sectionflags	@""
	.align	16
	.zero		1024


//--------------------- .nv.constant0.triton_poi_fused_add_div_sqrt_24 --------------------------
	.section	.nv.constant0.triton_poi_fused_add_div_sqrt_24,"a",@progbits
	.sectionflags	@""
	.align	4
.nv.constant0.triton_poi_fused_add_div_sqrt_24:
	.zero		560
